//
// Generated by NVIDIA NVVM Compiler
//
// Compiler Build ID: CL-36424714
// Cuda compilation tools, release 13.0, V13.0.88
// Based on NVVM 20.0.0
//

.version 9.0
.target sm_100
.address_size 64

	// .globl	_Z6kernelPf
.global .align 4 .b8 __cudart_i2opi_f[24] = {65, 144, 67, 60, 153, 149, 98, 219, 192, 221, 52, 245, 209, 87, 39, 252, 41, 21, 68, 78, 110, 131, 249, 162};

.visible .entry _Z6kernelPf(
	.param .u64 .ptr .align 1 _Z6kernelPf_param_0
)
{
	.local .align 4 .b8 	__local_depot0[28];
	.reg .b64 	%SP;
	.reg .b64 	%SPL;
	.reg .pred 	%p<9>;
	.reg .b32 	%r<44>;
	.reg .b32 	%f<30>;
	.reg .b64 	%rd<25>;
	.reg .b64 	%fd<6>;

	mov.u64 	%SPL, __local_depot0;
	ld.param.u64 	%rd9, [_Z6kernelPf_param_0];
	add.u64 	%rd1, %SPL, 0;
	mov.u32 	%r16, %ctaid.x;
	mov.u32 	%r17, %ntid.x;
	mov.u32 	%r18, %tid.x;
	mad.lo.s32 	%r1, %r16, %r17, %r18;
	cvt.rn.f32.s32 	%f7, %r1;
	cvt.f64.f32 	%fd1, %f7;
	mul.f64 	%fd2, %fd1, 0d401921FB4D12D84A;
	mul.f64 	%fd3, %fd2, 0d3EB0000000000000;
	cvt.rn.f32.f64 	%f8, %fd3;
	sqrt.rn.f32 	%f1, %f8;
	mul.f32 	%f9, %f1, 0f3F22F983;
	cvt.rni.s32.f32 	%r43, %f9;
	cvt.rn.f32.s32 	%f10, %r43;
	fma.rn.f32 	%f11, %f10, 0fBFC90FDA, %f1;
	fma.rn.f32 	%f12, %f10, 0fB3A22168, %f11;
	fma.rn.f32 	%f29, %f10, 0fA7C234C5, %f12;
	abs.f32 	%f3, %f1;
	setp.ltu.f32 	%p1, %f3, 0f47CE4780;
	@%p1 bra 	$L__BB0_8;
	setp.neu.f32 	%p2, %f3, 0f7F800000;
	@%p2 bra 	$L__BB0_3;
	mov.f32 	%f15, 0f00000000;
	mul.rn.f32 	%f29, %f1, %f15;
	mov.b32 	%r43, 0;
	bra.uni 	$L__BB0_8;
$L__BB0_3:
	mov.b32 	%r3, %f1;
	shl.b32 	%r20, %r3, 8;
	or.b32  	%r4, %r20, -2147483648;
	mov.b64 	%rd24, 0;
	mov.b32 	%r40, 0;
	mov.u64 	%rd22, __cudart_i2opi_f;
	mov.u64 	%rd23, %rd1;
$L__BB0_4:
	.pragma "nounroll";
	ld.global.nc.u32 	%r21, [%rd22];
	mad.wide.u32 	%rd13, %r21, %r4, %rd24;
	shr.u64 	%rd24, %rd13, 32;
	st.local.u32 	[%rd23], %rd13;
	add.s32 	%r40, %r40, 1;
	add.s64 	%rd23, %rd23, 4;
	add.s64 	%rd22, %rd22, 4;
	setp.ne.s32 	%p3, %r40, 6;
	@%p3 bra 	$L__BB0_4;
	shr.u32 	%r22, %r3, 23;
	st.local.u32 	[%rd1+24], %rd24;
	and.b32  	%r7, %r22, 31;
	and.b32  	%r23, %r22, 224;
	add.s32 	%r24, %r23, -128;
	shr.u32 	%r25, %r24, 5;
	mul.wide.u32 	%rd14, %r25, 4;
	sub.s64 	%rd8, %rd1, %rd14;
	ld.local.u32 	%r41, [%rd8+24];
	ld.local.u32 	%r42, [%rd8+20];
	setp.eq.s32 	%p4, %r7, 0;
	@%p4 bra 	$L__BB0_7;
	shf.l.wrap.b32 	%r41, %r42, %r41, %r7;
	ld.local.u32 	%r26, [%rd8+16];
	shf.l.wrap.b32 	%r42, %r26, %r42, %r7;
$L__BB0_7:
	shr.u32 	%r27, %r41, 30;
	shf.l.wrap.b32 	%r28, %r42, %r41, 2;
	shl.b32 	%r29, %r42, 2;
	shr.u32 	%r30, %r28, 31;
	add.s32 	%r31, %r30, %r27;
	neg.s32 	%r32, %r31;
	setp.lt.s32 	%p5, %r3, 0;
	selp.b32 	%r43, %r32, %r31, %p5;
	xor.b32  	%r33, %r28, %r3;
	shr.s32 	%r34, %r28, 31;
	xor.b32  	%r35, %r34, %r28;
	xor.b32  	%r36, %r34, %r29;
	cvt.u64.u32 	%rd15, %r35;
	shl.b64 	%rd16, %rd15, 32;
	cvt.u64.u32 	%rd17, %r36;
	or.b64  	%rd18, %rd16, %rd17;
	cvt.rn.f64.s64 	%fd4, %rd18;
	mul.f64 	%fd5, %fd4, 0d3BF921FB54442D19;
	cvt.rn.f32.f64 	%f13, %fd5;
	neg.f32 	%f14, %f13;
	setp.lt.s32 	%p6, %r33, 0;
	selp.f32 	%f29, %f14, %f13, %p6;
$L__BB0_8:
	cvta.to.global.u64 	%rd19, %rd9;
	mul.rn.f32 	%f16, %f29, %f29;
	and.b32  	%r38, %r43, 1;
	setp.eq.b32 	%p7, %r38, 1;
	selp.f32 	%f17, 0f3F800000, %f29, %p7;
	fma.rn.f32 	%f18, %f16, %f17, 0f00000000;
	fma.rn.f32 	%f19, %f16, 0f37CBAC00, 0fBAB607ED;
	selp.f32 	%f20, %f19, 0fB94D4153, %p7;
	selp.f32 	%f21, 0f3D2AAABB, 0f3C0885E4, %p7;
	fma.rn.f32 	%f22, %f20, %f16, %f21;
	selp.f32 	%f23, 0fBEFFFFFF, 0fBE2AAAA8, %p7;
	fma.rn.f32 	%f24, %f22, %f16, %f23;
	fma.rn.f32 	%f25, %f24, %f18, %f17;
	and.b32  	%r39, %r43, 2;
	setp.eq.s32 	%p8, %r39, 0;
	mov.f32 	%f26, 0f00000000;
	sub.f32 	%f27, %f26, %f25;
	selp.f32 	%f28, %f25, %f27, %p8;
	mul.wide.s32 	%rd20, %r1, 4;
	add.s64 	%rd21, %rd19, %rd20;
	st.global.f32 	[%rd21], %f28;
	ret;

}


// ===== COMPILED SASS (sm_100) =====

	.target	sm_100

	.elftype	@"ET_EXEC"


//--------------------- .note.nv.tkinfo           --------------------------
	.section	.note.nv.tkinfo,"",@"SHT_NOTE"
	.sectionflags	@"SHF_NOTE_NV_TKINFO"
	.tkinfo
        /*0018*/ 	.word	0x00000002
        /*0030*/ 	.string	""
        /*0030*/ 	.string	"ptxas"
        /*0030*/ 	.string	"Cuda compilation tools, release 13.0, V13.0.88"
        /*0030*/ 	.string	"Build cuda_13.0.r13.0/compiler.36424714_0"
        /*0030*/ 	.string	"-arch sm_100 -m 64 "



//--------------------- .note.nv.cuinfo           --------------------------
	.section	.note.nv.cuinfo,"",@"SHT_NOTE"
	.sectionflags	@"SHF_NOTE_NV_CUINFO"
        /*0018*/ 	.short	0x0002
        /*001a*/ 	.short	0x0064
        /*001c*/ 	.short	0x0082
	.zero		2


//--------------------- .nv.info                  --------------------------
	.section	.nv.info,"",@"SHT_CUDA_INFO"
	.align	4


	//----- nvinfo : EIATTR_REGCOUNT
	.align		4
        /*0000*/ 	.byte	0x04, 0x2f
        /*0002*/ 	.short	(.L_2 - .L_1)
	.align		4
.L_1:
        /*0004*/ 	.word	index@(_Z6kernelPf)
        /*0008*/ 	.word	0x00000010


	//----- nvinfo : EIATTR_FRAME_SIZE
	.align		4
.L_2:
        /*000c*/ 	.byte	0x04, 0x11
        /*000e*/ 	.short	(.L_4 - .L_3)
	.align		4
.L_3:
        /*0010*/ 	.word	index@($__internal_0_$__cuda_sm20_sqrt_rn_f32_slowpath)
        /*0014*/ 	.word	0x00000020


	//----- nvinfo : EIATTR_FRAME_SIZE
	.align		4
.L_4:
        /*0018*/ 	.byte	0x04, 0x11
        /*001a*/ 	.short	(.L_6 - .L_5)
	.align		4
.L_5:
        /*001c*/ 	.word	index@(_Z6kernelPf)
        /*0020*/ 	.word	0x00000020


	//----- nvinfo : EIATTR_MIN_STACK_SIZE
	.align		4
.L_6:
        /*0024*/ 	.byte	0x04, 0x12
        /*0026*/ 	.short	(.L_8 - .L_7)
	.align		4
.L_7:
        /*0028*/ 	.word	index@(_Z6kernelPf)
        /*002c*/ 	.word	0x00000020
.L_8:


//--------------------- .nv.compat                --------------------------
	.section	.nv.compat,"",@"SHT_CUDA_COMPAT_INFO"
	.align	4
        /*0000*/ 	.byte	0x02, 0x09, 0x00, 0x00, 0x02, 0x02, 0x01, 0x00, 0x02, 0x05, 0x05, 0x00, 0x03, 0x07, 0x01, 0x01
        /*0010*/ 	.byte	0x02, 0x03, 0x00, 0x00, 0x02, 0x06, 0x01, 0x00, 0x04, 0x0b, 0x08, 0x00, 0x01, 0x00, 0x00, 0x00
        /*0020*/ 	.byte	0x00, 0x00, 0x00, 0x00


//--------------------- .nv.info._Z6kernelPf      --------------------------
	.section	.nv.info._Z6kernelPf,"",@"SHT_CUDA_INFO"
	.sectionflags	@""
	.align	4


	//----- nvinfo : EIATTR_CUDA_API_VERSION
	.align		4
        /*0000*/ 	.byte	0x04, 0x37
        /*0002*/ 	.short	(.L_10 - .L_9)
.L_9:
        /*0004*/ 	.word	0x00000082


	//----- nvinfo : EIATTR_KPARAM_INFO
	.align		4
.L_10:
        /*0008*/ 	.byte	0x04, 0x17
        /*000a*/ 	.short	(.L_12 - .L_11)
.L_11:
        /*000c*/ 	.word	0x00000000
        /*0010*/ 	.short	0x0000
        /*0012*/ 	.short	0x0000
        /*0014*/ 	.byte	0x00, 0xf5, 0x21, 0x00


	//----- nvinfo : EIATTR_SPARSE_MMA_MASK
	.align		4
.L_12:
        /*0018*/ 	.byte	0x03, 0x50
        /*001a*/ 	.short	0x0000


	//----- nvinfo : EIATTR_MAXREG_COUNT
	.align		4
        /*001c*/ 	.byte	0x03, 0x1b
        /*001e*/ 	.short	0x00ff


	//----- nvinfo : EIATTR_MERCURY_ISA_VERSION
	.align		4
        /*0020*/ 	.byte	0x03, 0x5f
        /*0022*/ 	.short	0x0101


	//----- nvinfo : EIATTR_VRC_CTA_INIT_COUNT
	.align		4
        /*0024*/ 	.byte	0x02, 0x4a
	.zero		1
	.zero		1


	//----- nvinfo : EIATTR_EXIT_INSTR_OFFSETS
	.align		4
        /*0028*/ 	.byte	0x04, 0x1c
        /*002a*/ 	.short	(.L_14 - .L_13)


	//   ....[0]....
.L_13:
        /*002c*/ 	.word	0x00000720


	//----- nvinfo : EIATTR_CRS_STACK_SIZE
	.align		4
.L_14:
        /*0030*/ 	.byte	0x04, 0x1e
        /*0032*/ 	.short	(.L_16 - .L_15)
.L_15:
        /*0034*/ 	.word	0x00000000


	//----- nvinfo : EIATTR_CBANK_PARAM_SIZE
	.align		4
.L_16:
        /*0038*/ 	.byte	0x03, 0x19
        /*003a*/ 	.short	0x0008


	//----- nvinfo : EIATTR_PARAM_CBANK
	.align		4
        /*003c*/ 	.byte	0x04, 0x0a
        /*003e*/ 	.short	(.L_18 - .L_17)
	.align		4
.L_17:
        /*0040*/ 	.word	index@(.nv.constant0._Z6kernelPf)
        /*0044*/ 	.short	0x0380
        /*0046*/ 	.short	0x0008


	//----- nvinfo : EIATTR_SW_WAR
	.align		4
.L_18:
        /*0048*/ 	.byte	0x04, 0x36
        /*004a*/ 	.short	(.L_20 - .L_19)
.L_19:
        /*004c*/ 	.word	0x00000008
.L_20:


//--------------------- .nv.callgraph             --------------------------
	.section	.nv.callgraph,"",@"SHT_CUDA_CALLGRAPH"
	.align	4
	.sectionentsize	8
	.align		4
        /*0000*/ 	.word	0x00000000
	.align		4
        /*0004*/ 	.word	0xffffffff
	.align		4
        /*0008*/ 	.word	0x00000000
	.align		4
        /*000c*/ 	.word	0xfffffffe
	.align		4
        /*0010*/ 	.word	0x00000000
	.align		4
        /*0014*/ 	.word	0xfffffffd
	.align		4
        /*0018*/ 	.word	0x00000000
	.align		4
        /*001c*/ 	.word	0xfffffffc


//--------------------- .nv.constant4             --------------------------
	.section	.nv.constant4,"a",@progbits
	.align	8
	.align		8
.nv.constant4:
        /*0000*/ 	.dword	__cudart_i2opi_f


//--------------------- .text._Z6kernelPf         --------------------------
	.section	.text._Z6kernelPf,"ax",@progbits
	.align	128
        .global         _Z6kernelPf
        .type           _Z6kernelPf,@function
        .size           _Z6kernelPf,(.L_x_9 - _Z6kernelPf)
        .other          _Z6kernelPf,@"STO_CUDA_ENTRY STV_DEFAULT"
_Z6kernelPf:
.text._Z6kernelPf:
[----:B------:R-:W0:Y:S01]  /*0000*/  LDC R1, c[0x0][0x37c] ;  /* 0x0000df00ff017b82 */ /* 0x000e220000000800 */
[----:B------:R-:W1:Y:S07]  /*0010*/  S2R R0, SR_TID.X ;  /* 0x0000000000007919 */ /* 0x000e6e0000002100 */
[----:B------:R-:W1:Y:S01]  /*0020*/  S2UR UR4, SR_CTAID.X ;  /* 0x00000000000479c3 */ /* 0x000e620000002500 */
[----:B------:R-:W-:Y:S01]  /*0030*/  UMOV UR5, 0x401921fb ;  /* 0x401921fb00057882 */ /* 0x000fe20000000000 */
[----:B------:R-:W-:Y:S01]  /*0040*/  BSSY.RECONVERGENT B0, `(.L_x_0) ;  /* 0x0000017000007945 */ /* 0x000fe20003800200 */
[----:B0-----:R-:W-:-:S05]  /*0050*/  VIADD R1, R1, 0xffffffe0 ;  /* 0xffffffe001017836 */ /* 0x001fca0000000000 */
[----:B------:R-:W1:Y:S02]  /*0060*/  LDC R5, c[0x0][0x360] ;  /* 0x0000d800ff057b82 */ /* 0x000e640000000800 */
[----:B-1----:R-:W-:Y:S01]  /*0070*/  IMAD R5, R5, UR4, R0 ;  /* 0x0000000405057c24 */ /* 0x002fe2000f8e0200 */
[----:B------:R-:W-:-:S04]  /*0080*/  UMOV UR4, 0x4d12d84a ;  /* 0x4d12d84a00047882 */ /* 0x000fc80000000000 */
[----:B------:R-:W-:-:S04]  /*0090*/  I2FP.F32.S32 R0, R5 ;  /* 0x0000000500007245 */ /* 0x000fc80000201400 */
[----:B------:R-:W0:Y:S02]  /*00a0*/  F2F.F64.F32 R2, R0 ;  /* 0x0000000000027310 */ /* 0x000e240000201800 */
[----:B0-----:R-:W-:-:S08]  /*00b0*/  DMUL R2, R2, UR4 ;  /* 0x0000000402027c28 */ /* 0x001fd00008000000 */
[----:B------:R-:W-:-:S10]  /*00c0*/  DMUL R2, R2, 9.5367431640625e-07 ;  /* 0x3eb0000002027828 */ /* 0x000fd40000000000 */
[----:B------:R-:W0:Y:S02]  /*00d0*/  F2F.F32.F64 R2, R2 ;  /* 0x0000000200027310 */ /* 0x000e240000301000 */
[----:B0-----:R-:W-:-:S06]  /*00e0*/  VIADD R4, R2, 0xf3000000 ;  /* 0xf300000002047836 */ /* 0x001fcc0000000000 */
[----:B------:R0:W1:Y:S01]  /*00f0*/  MUFU.RSQ R7, R2 ;  /* 0x0000000200077308 */ /* 0x0000620000001400 */
[----:B------:R-:W-:-:S13]  /*0100*/  ISETP.GT.U32.AND P0, PT, R4, 0x727fffff, PT ;  /* 0x727fffff0400780c */ /* 0x000fda0003f04070 */
[----:B0-----:R-:W-:Y:S05]  /*0110*/  @!P0 BRA `(.L_x_1) ;  /* 0x0000000000148947 */ /* 0x001fea0003800000 */
[----:B------:R-:W-:Y:S01]  /*0120*/  BSSY.RECONVERGENT B1, `(.L_x_2) ;  /* 0x0000003000017945 */ /* 0x000fe20003800200 */
[----:B------:R-:W-:-:S07]  /*0130*/  MOV R9, 0x150 ;  /* 0x0000015000097802 */ /* 0x000fce0000000f00 */
[----:B-1----:R-:W-:Y:S05]  /*0140*/  CALL.REL.NOINC `($__internal_0_$__cuda_sm20_sqrt_rn_f32_slowpath) ;  /* 0x0000000400787944 */ /* 0x002fea0003c00000 */
[----:B------:R-:W-:Y:S05]  /*0150*/  BSYNC.RECONVERGENT B1 ;  /* 0x0000000000017941 */ /* 0x000fea0003800200 */
.L_x_2:
[----:B------:R-:W-:Y:S05]  /*0160*/  BRA `(.L_x_3) ;  /* 0x0000000000107947 */ /* 0x000fea0003800000 */
.L_x_1:
[----:B-1----:R-:W-:Y:S01]  /*0170*/  FMUL.FTZ R3, R2, R7 ;  /* 0x0000000702037220 */ /* 0x002fe20000410000 */
[----:B------:R-:W-:-:S03]  /*0180*/  FMUL.FTZ R7, R7, 0.5 ;  /* 0x3f00000007077820 */ /* 0x000fc60000410000 */
[----:B------:R-:W-:-:S04]  /*0190*/  FFMA R2, -R3, R3, R2 ;  /* 0x0000000303027223 */ /* 0x000fc80000000102 */
[----:B------:R-:W-:-:S07]  /*01a0*/  FFMA R7, R2, R7, R3 ;  /* 0x0000000702077223 */ /* 0x000fce0000000003 */
.L_x_3:
[----:B------:R-:W-:Y:S05]  /*01b0*/  BSYNC.RECONVERGENT B0 ;  /* 0x0000000000007941 */ /* 0x000fea0003800200 */
.L_x_0:
[C---:B------:R-:W-:Y:S01]  /*01c0*/  FMUL R0, R7.reuse, 0.63661974668502807617 ;  /* 0x3f22f98307007820 */ /* 0x040fe20000400000 */
[----:B------:R-:W-:Y:S01]  /*01d0*/  FSETP.GE.AND P0, PT, |R7|, 105615, PT ;  /* 0x47ce47800700780b */ /* 0x000fe20003f06200 */
[----:B------:R-:W0:Y:S01]  /*01e0*/  LDCU.64 UR6, c[0x0][0x358] ;  /* 0x00006b00ff0677ac */ /* 0x000e220008000a00 */
[----:B------:R-:W-:Y:S03]  /*01f0*/  BSSY.RECONVERGENT B0, `(.L_x_4) ;  /* 0x000003e000007945 */ /* 0x000fe60003800200 */
[----:B------:R-:W1:Y:S02]  /*0200*/  F2I.NTZ R0, R0 ;  /* 0x0000000000007305 */ /* 0x000e640000203100 */
[----:B-1----:R-:W-:-:S05]  /*0210*/  I2FP.F32.S32 R2, R0 ;  /* 0x0000000000027245 */ /* 0x002fca0000201400 */
[----:B------:R-:W-:-:S04]  /*0220*/  FFMA R3, R2, -1.5707962512969970703, R7 ;  /* 0xbfc90fda02037823 */ /* 0x000fc80000000007 */
[----:B------:R-:W-:-:S04]  /*0230*/  FFMA R3, R2, -7.5497894158615963534e-08, R3 ;  /* 0xb3a2216802037823 */ /* 0x000fc80000000003 */
[----:B------:R-:W-:Y:S01]  /*0240*/  FFMA R4, R2, -5.3903029534742383927e-15, R3 ;  /* 0xa7c234c502047823 */ /* 0x000fe20000000003 */
[----:B0-----:R-:W-:Y:S06]  /*0250*/  @!P0 BRA `(.L_x_5) ;  /* 0x0000000000dc8947 */ /* 0x001fec0003800000 */
[----:B------:R-:W-:-:S13]  /*0260*/  FSETP.NEU.AND P0, PT, |R7|, +INF , PT ;  /* 0x7f8000000700780b */ /* 0x000fda0003f0d200 */
[----:B------:R-:W-:Y:S01]  /*0270*/  @!P0 FMUL R4, RZ, R7 ;  /* 0x00000007ff048220 */ /* 0x000fe20000400000 */
[----:B------:R-:W-:Y:S01]  /*0280*/  @!P0 MOV R0, RZ ;  /* 0x000000ff00008202 */ /* 0x000fe20000000f00 */
[----:B------:R-:W-:Y:S06]  /*0290*/  @!P0 BRA `(.L_x_5) ;  /* 0x0000000000cc8947 */ /* 0x000fec0003800000 */
[----:B------:R-:W-:Y:S01]  /*02a0*/  IMAD.SHL.U32 R2, R7, 0x100, RZ ;  /* 0x0000010007027824 */ /* 0x000fe200078e00ff */
[----:B------:R-:W-:Y:S01]  /*02b0*/  MOV R0, R1 ;  /* 0x0000000100007202 */ /* 0x000fe20000000f00 */
[----:B------:R-:W-:Y:S01]  /*02c0*/  IMAD.MOV.U32 R6, RZ, RZ, RZ ;  /* 0x000000ffff067224 */ /* 0x000fe200078e00ff */
[----:B------:R-:W0:Y:S02]  /*02d0*/  LDCU.64 UR8, c[0x4][URZ] ;  /* 0x01000000ff0877ac */ /* 0x000e240008000a00 */
[----:B------:R-:W-:Y:S01]  /*02e0*/  LOP3.LUT R13, R2, 0x80000000, RZ, 0xfc, !PT ;  /* 0x80000000020d7812 */ /* 0x000fe200078efcff */
[----:B------:R-:W-:Y:S01]  /*02f0*/  UMOV UR5, URZ ;  /* 0x000000ff00057c82 */ /* 0x000fe20008000000 */
[----:B------:R-:W-:-:S05]  /*0300*/  UMOV UR4, URZ ;  /* 0x000000ff00047c82 */ /* 0x000fca0008000000 */
.L_x_6:
[----:B0-----:R-:W-:Y:S02]  /*0310*/  IMAD.U32 R8, RZ, RZ, UR8 ;  /* 0x00000008ff087e24 */ /* 0x001fe4000f8e00ff */
[----:B------:R-:W-:-:S05]  /*0320*/  IMAD.U32 R9, RZ, RZ, UR9 ;  /* 0x00000009ff097e24 */ /* 0x000fca000f8e00ff */
[----:B------:R-:W2:Y:S01]  /*0330*/  LDG.E.CONSTANT R2, desc[UR6][R8.64] ;  /* 0x0000000608027981 */ /* 0x000ea2000c1e9900 */
[----:B------:R-:W-:Y:S02]  /*0340*/  UIADD3 UR8, UP0, UPT, UR8, 0x4, URZ ;  /* 0x0000000408087890 */ /* 0x000fe4000ff1e0ff */
[----:B------:R-:W-:Y:S02]  /*0350*/  UIADD3 UR4, UPT, UPT, UR4, 0x1, URZ ;  /* 0x0000000104047890 */ /* 0x000fe4000fffe0ff */
[----:B------:R-:W-:Y:S02]  /*0360*/  UIADD3.X UR9, UPT, UPT, URZ, UR9, URZ, UP0, !UPT ;  /* 0x00000009ff097290 */ /* 0x000fe400087fe4ff */
[----:B------:R-:W-:Y:S01]  /*0370*/  UISETP.NE.AND UP0, UPT, UR4, 0x6, UPT ;  /* 0x000000060400788c */ /* 0x000fe2000bf05270 */
[----:B--2---:R-:W-:-:S03]  /*0380*/  IMAD.WIDE.U32 R2, R2, R13, RZ ;  /* 0x0000000d02027225 */ /* 0x004fc600078e00ff */
[----:B------:R-:W-:-:S04]  /*0390*/  IADD3 R11, P0, PT, R2, R6, RZ ;  /* 0x00000006020b7210 */ /* 0x000fc80007f1e0ff */
[----:B------:R-:W-:Y:S01]  /*03a0*/  IADD3.X R6, PT, PT, R3, UR5, RZ, P0, !PT ;  /* 0x0000000503067c10 */ /* 0x000fe200087fe4ff */
[----:B------:R0:W-:Y:S02]  /*03b0*/  STL [R0], R11 ;  /* 0x0000000b00007387 */ /* 0x0001e40000100800 */
[----:B0-----:R-:W-:Y:S01]  /*03c0*/  IADD3 R0, PT, PT, R0, 0x4, RZ ;  /* 0x0000000400007810 */ /* 0x001fe20007ffe0ff */
[----:B------:R-:W-:Y:S06]  /*03d0*/  BRA.U UP0, `(.L_x_6) ;  /* 0xfffffffd00cc7547 */ /* 0x000fec000b83ffff */
[----:B------:R-:W-:Y:S01]  /*03e0*/  SHF.R.U32.HI R4, RZ, 0x17, R7 ;  /* 0x00000017ff047819 */ /* 0x000fe20000011607 */
[----:B------:R0:W-:Y:S03]  /*03f0*/  STL [R1+0x18], R6 ;  /* 0x0000180601007387 */ /* 0x0001e60000100800 */
[C---:B------:R-:W-:Y:S02]  /*0400*/  LOP3.LUT R0, R4.reuse, 0xe0, RZ, 0xc0, !PT ;  /* 0x000000e004007812 */ /* 0x040fe400078ec0ff */
[----:B------:R-:W-:-:S03]  /*0410*/  LOP3.LUT P0, RZ, R4, 0x1f, RZ, 0xc0, !PT ;  /* 0x0000001f04ff7812 */ /* 0x000fc6000780c0ff */
[----:B------:R-:W-:-:S05]  /*0420*/  VIADD R0, R0, 0xffffff80 ;  /* 0xffffff8000007836 */ /* 0x000fca0000000000 */
[----:B------:R-:W-:-:S05]  /*0430*/  SHF.R.U32.HI R0, RZ, 0x5, R0 ;  /* 0x00000005ff007819 */ /* 0x000fca0000011600 */
[----:B------:R-:W-:-:S05]  /*0440*/  IMAD R10, R0, -0x4, R1 ;  /* 0xfffffffc000a7824 */ /* 0x000fca00078e0201 */
[----:B------:R-:W2:Y:S04]  /*0450*/  LDL R0, [R10+0x18] ;  /* 0x000018000a007983 */ /* 0x000ea80000100800 */
[----:B------:R-:W2:Y:S04]  /*0460*/  LDL R3, [R10+0x14] ;  /* 0x000014000a037983 */ /* 0x000ea80000100800 */
[----:B------:R-:W3:Y:S01]  /*0470*/  @P0 LDL R2, [R10+0x10] ;  /* 0x000010000a020983 */ /* 0x000ee20000100800 */
[----:B------:R-:W-:Y:S01]  /*0480*/  LOP3.LUT R4, R4, 0x1f, RZ, 0xc0, !PT ;  /* 0x0000001f04047812 */ /* 0x000fe200078ec0ff */
[----:B------:R-:W-:Y:S01]  /*0490*/  UMOV UR4, 0x54442d19 ;  /* 0x54442d1900047882 */ /* 0x000fe20000000000 */
[----:B------:R-:W-:-:S02]  /*04a0*/  UMOV UR5, 0x3bf921fb ;  /* 0x3bf921fb00057882 */ /* 0x000fc40000000000 */
[-C--:B--2---:R-:W-:Y:S02]  /*04b0*/  @P0 SHF.L.W.U32.HI R0, R3, R4.reuse, R0 ;  /* 0x0000000403000219 */ /* 0x084fe40000010e00 */
[----:B---3--:R-:W-:Y:S02]  /*04c0*/  @P0 SHF.L.W.U32.HI R3, R2, R4, R3 ;  /* 0x0000000402030219 */ /* 0x008fe40000010e03 */
[----:B------:R-:W-:Y:S02]  /*04d0*/  ISETP.GE.AND P0, PT, R7, RZ, PT ;  /* 0x000000ff0700720c */ /* 0x000fe40003f06270 */
[C---:B------:R-:W-:Y:S01]  /*04e0*/  SHF.L.W.U32.HI R2, R3.reuse, 0x2, R0 ;  /* 0x0000000203027819 */ /* 0x040fe20000010e00 */
[----:B------:R-:W-:-:S03]  /*04f0*/  IMAD.SHL.U32 R3, R3, 0x4, RZ ;  /* 0x0000000403037824 */ /* 0x000fc600078e00ff */
[----:B------:R-:W-:Y:S02]  /*0500*/  SHF.R.S32.HI R4, RZ, 0x1f, R2 ;  /* 0x0000001fff047819 */ /* 0x000fe40000011402 */
[----:B------:R-:W-:Y:S02]  /*0510*/  LOP3.LUT R7, R2, R7, RZ, 0x3c, !PT ;  /* 0x0000000702077212 */ /* 0x000fe400078e3cff */
[C---:B------:R-:W-:Y:S02]  /*0520*/  LOP3.LUT R8, R4.reuse, R3, RZ, 0x3c, !PT ;  /* 0x0000000304087212 */ /* 0x040fe400078e3cff */
[----:B------:R-:W-:Y:S02]  /*0530*/  LOP3.LUT R9, R4, R2, RZ, 0x3c, !PT ;  /* 0x0000000204097212 */ /* 0x000fe400078e3cff */
[----:B------:R-:W-:Y:S02]  /*0540*/  SHF.R.U32.HI R3, RZ, 0x1e, R0 ;  /* 0x0000001eff037819 */ /* 0x000fe40000011600 */
[----:B------:R-:W-:-:S02]  /*0550*/  ISETP.GE.AND P1, PT, R7, RZ, PT ;  /* 0x000000ff0700720c */ /* 0x000fc40003f26270 */
[----:B------:R-:W1:Y:S01]  /*0560*/  I2F.F64.S64 R8, R8 ;  /* 0x0000000800087312 */ /* 0x000e620000301c00 */
[----:B------:R-:W-:-:S04]  /*0570*/  LEA.HI R0, R2, R3, RZ, 0x1 ;  /* 0x0000000302007211 */ /* 0x000fc800078f08ff */
[----:B------:R-:W-:-:S05]  /*0580*/  IADD3 R2, PT, PT, -R0, RZ, RZ ;  /* 0x000000ff00027210 */ /* 0x000fca0007ffe1ff */
[----:B------:R-:W-:Y:S01]  /*0590*/  @!P0 IMAD.MOV.U32 R0, RZ, RZ, R2 ;  /* 0x000000ffff008224 */ /* 0x000fe200078e0002 */
[----:B-1----:R-:W-:-:S10]  /*05a0*/  DMUL R10, R8, UR4 ;  /* 0x00000004080a7c28 */ /* 0x002fd40008000000 */
[----:B------:R-:W1:Y:S02]  /*05b0*/  F2F.F32.F64 R10, R10 ;  /* 0x0000000a000a7310 */ /* 0x000e640000301000 */
[----:B01----:R-:W-:-:S07]  /*05c0*/  FSEL R4, -R10, R10, !P1 ;  /* 0x0000000a0a047208 */ /* 0x003fce0004800100 */
.L_x_5:
[----:B------:R-:W-:Y:S05]  /*05d0*/  BSYNC.RECONVERGENT B0 ;  /* 0x0000000000007941 */ /* 0x000fea0003800200 */
.L_x_4:
[----:B------:R-:W-:Y:S02]  /*05e0*/  IMAD.MOV.U32 R6, RZ, RZ, 0x37cbac00 ;  /* 0x37cbac00ff067424 */ /* 0x000fe400078e00ff */
[----:B------:R-:W-:Y:S01]  /*05f0*/  FMUL R7, R4, R4 ;  /* 0x0000000404077220 */ /* 0x000fe20000400000 */
[----:B------:R-:W-:Y:S01]  /*0600*/  LOP3.LUT R8, R0, 0x1, RZ, 0xc0, !PT ;  /* 0x0000000100087812 */ /* 0x000fe200078ec0ff */
[----:B------:R-:W0:Y:S01]  /*0610*/  LDC.64 R2, c[0x0][0x380] ;  /* 0x0000e000ff027b82 */ /* 0x000e220000000a00 */
[----:B------:R-:W-:Y:S02]  /*0620*/  IMAD.MOV.U32 R9, RZ, RZ, 0x3effffff ;  /* 0x3effffffff097424 */ /* 0x000fe400078e00ff */
[----:B------:R-:W-:Y:S01]  /*0630*/  FFMA R6, R7, R6, -0.0013887860113754868507 ;  /* 0xbab607ed07067423 */ /* 0x000fe20000000006 */
[----:B------:R-:W-:Y:S02]  /*0640*/  ISETP.NE.U32.AND P0, PT, R8, 0x1, PT ;  /* 0x000000010800780c */ /* 0x000fe40003f05070 */
[----:B------:R-:W-:-:S02]  /*0650*/  MOV R8, 0x3d2aaabb ;  /* 0x3d2aaabb00087802 */ /* 0x000fc40000000f00 */
[----:B------:R-:W-:Y:S02]  /*0660*/  FSEL R6, R6, -0.00019574658654164522886, !P0 ;  /* 0xb94d415306067808 */ /* 0x000fe40004000000 */
[----:B------:R-:W-:Y:S02]  /*0670*/  FSEL R8, R8, 0.0083327032625675201416, !P0 ;  /* 0x3c0885e408087808 */ /* 0x000fe40004000000 */
[----:B------:R-:W-:Y:S02]  /*0680*/  LOP3.LUT P1, RZ, R0, 0x2, RZ, 0xc0, !PT ;  /* 0x0000000200ff7812 */ /* 0x000fe4000782c0ff */
[----:B------:R-:W-:Y:S01]  /*0690*/  FSEL R9, -R9, -0.16666662693023681641, !P0 ;  /* 0xbe2aaaa809097808 */ /* 0x000fe20004000100 */
[----:B------:R-:W-:Y:S01]  /*06a0*/  FFMA R6, R7, R6, R8 ;  /* 0x0000000607067223 */ /* 0x000fe20000000008 */
[----:B------:R-:W-:-:S03]  /*06b0*/  FSEL R0, R4, 1, P0 ;  /* 0x3f80000004007808 */ /* 0x000fc60000000000 */
[C---:B------:R-:W-:Y:S02]  /*06c0*/  FFMA R6, R7.reuse, R6, R9 ;  /* 0x0000000607067223 */ /* 0x040fe40000000009 */
[----:B------:R-:W-:-:S04]  /*06d0*/  FFMA R7, R7, R0, RZ ;  /* 0x0000000007077223 */ /* 0x000fc800000000ff */
[----:B------:R-:W-:Y:S01]  /*06e0*/  FFMA R7, R7, R6, R0 ;  /* 0x0000000607077223 */ /* 0x000fe20000000000 */
[----:B0-----:R-:W-:-:S04]  /*06f0*/  IMAD.WIDE R2, R5, 0x4, R2 ;  /* 0x0000000405027825 */ /* 0x001fc800078e0202 */
[----:B------:R-:W-:-:S05]  /*0700*/  @P1 FADD R7, RZ, -R7 ;  /* 0x80000007ff071221 */ /* 0x000fca0000000000 */
[----:B------:R-:W-:Y:S01]  /*0710*/  STG.E desc[UR6][R2.64], R7 ;  /* 0x0000000702007986 */ /* 0x000fe2000c101906 */
[----:B------:R-:W-:Y:S05]  /*0720*/  EXIT ;  /* 0x000000000000794d */ /* 0x000fea0003800000 */
        .weak           $__internal_0_$__cuda_sm20_sqrt_rn_f32_slowpath
        .type           $__internal_0_$__cuda_sm20_sqrt_rn_f32_slowpath,@function
        .size           $__internal_0_$__cuda_sm20_sqrt_rn_f32_slowpath,(.L_x_9 - $__internal_0_$__cuda_sm20_sqrt_rn_f32_slowpath)
$__internal_0_$__cuda_sm20_sqrt_rn_f32_slowpath:
[----:B------:R-:W-:-:S13]  /*0730*/  LOP3.LUT P0, RZ, R2, 0x7fffffff, RZ, 0xc0, !PT ;  /* 0x7fffffff02ff7812 */ /* 0x000fda000780c0ff */
[----:B------:R-:W-:Y:S05]  /*0740*/  @!P0 BRA `(.L_x_7) ;  /* 0x0000000000448947 */ /* 0x000fea0003800000 */
[----:B------:R-:W-:Y:S01]  /*0750*/  FSETP.GEU.FTZ.AND P0, PT, R2, RZ, PT ;  /* 0x000000ff0200720b */ /* 0x000fe20003f1e000 */
[----:B------:R-:W-:-:S12]  /*0760*/  IMAD.MOV.U32 R0, RZ, RZ, R2 ;  /* 0x000000ffff007224 */ /* 0x000fd800078e0002 */
[----:B------:R-:W-:Y:S01]  /*0770*/  @!P0 MOV R2, 0x7fffffff ;  /* 0x7fffffff00028802 */ /* 0x000fe20000000f00 */
[----:B------:R-:W-:Y:S06]  /*0780*/  @!P0 BRA `(.L_x_7) ;  /* 0x0000000000348947 */ /* 0x000fec0003800000 */
[----:B------:R-:W-:-:S13]  /*0790*/  FSETP.GTU.FTZ.AND P0, PT, |R0|, +INF , PT ;  /* 0x7f8000000000780b */ /* 0x000fda0003f1c200 */
[----:B------:R-:W-:Y:S01]  /*07a0*/  @P0 FADD.FTZ R2, R0, 1 ;  /* 0x3f80000000020421 */ /* 0x000fe20000010000 */
[----:B------:R-:W-:Y:S06]  /*07b0*/  @P0 BRA `(.L_x_7) ;  /* 0x0000000000280947 */ /* 0x000fec0003800000 */
[----:B------:R-:W-:-:S13]  /*07c0*/  FSETP.NEU.FTZ.AND P0, PT, |R0|, +INF , PT ;  /* 0x7f8000000000780b */ /* 0x000fda0003f1d200 */
[----:B------:R-:W-:-:S04]  /*07d0*/  @P0 FFMA R3, R0, 1.84467440737095516160e+19, RZ ;  /* 0x5f80000000030823 */ /* 0x000fc800000000ff */
[----:B------:R-:W0:Y:S02]  /*07e0*/  @P0 MUFU.RSQ R2, R3 ;  /* 0x0000000300020308 */ /* 0x000e240000001400 */
[----:B0-----:R-:W-:Y:S01]  /*07f0*/  @P0 FMUL.FTZ R4, R3, R2 ;  /* 0x0000000203040220 */ /* 0x001fe20000410000 */
[----:B------:R-:W-:Y:S01]  /*0800*/  @P0 FMUL.FTZ R8, R2, 0.5 ;  /* 0x3f00000002080820 */ /* 0x000fe20000410000 */
[----:B------:R-:W-:Y:S02]  /*0810*/  @!P0 IMAD.MOV.U32 R2, RZ, RZ, R0 ;  /* 0x000000ffff028224 */ /* 0x000fe400078e0000 */
[----:B------:R-:W-:-:S04]  /*0820*/  @P0 FADD.FTZ R6, -R4, -RZ ;  /* 0x800000ff04060221 */ /* 0x000fc80000010100 */
[----:B------:R-:W-:-:S04]  /*0830*/  @P0 FFMA R7, R4, R6, R3 ;  /* 0x0000000604070223 */ /* 0x000fc80000000003 */
[----:B------:R-:W-:-:S04]  /*0840*/  @P0 FFMA R7, R7, R8, R4 ;  /* 0x0000000807070223 */ /* 0x000fc80000000004 */
[----:B------:R-:W-:-:S07]  /*0850*/  @P0 FMUL.FTZ R2, R7, 2.3283064365386962891e-10 ;  /* 0x2f80000007020820 */ /* 0x000fce0000410000 */
.L_x_7:
[----:B------:R-:W-:Y:S01]  /*0860*/  HFMA2 R3, -RZ, RZ, 0, 0 ;  /* 0x00000000ff037431 */ /* 0x000fe200000001ff */
[----:B------:R-:W-:Y:S01]  /*0870*/  MOV R7, R2 ;  /* 0x0000000200077202 */ /* 0x000fe20000000f00 */
[----:B------:R-:W-:-:S04]  /*0880*/  IMAD.MOV.U32 R2, RZ, RZ, R9 ;  /* 0x000000ffff027224 */ /* 0x000fc800078e0009 */
[----:B------:R-:W-:Y:S05]  /*0890*/  RET.REL.NODEC R2 `(_Z6kernelPf) ;  /* 0xfffffff402d87950 */ /* 0x000fea0003c3ffff */
.L_x_8:
[----:B------:R-:W-:-:S00]  /*08a0*/  BRA `(.L_x_8) ;  /* 0xfffffffc00fc7947 */ /* 0x000fc0000383ffff */
[----:B------:R-:W-:-:S00]  /*08b0*/  NOP ;  /* 0x0000000000007918 */ /* 0x000fc00000000000 */
        /* <DEDUP_REMOVED lines=12> */
.L_x_9:


//--------------------- .nv.global.init           --------------------------
	.section	.nv.global.init,"aw",@progbits
	.align	4
.nv.global.init:
	.type		__cudart_i2opi_f,@object
	.size		__cudart_i2opi_f,(.L_0 - __cudart_i2opi_f)
__cudart_i2opi_f:
        /*0000*/ 	.byte	0x41, 0x90, 0x43, 0x3c, 0x99, 0x95, 0x62, 0xdb, 0xc0, 0xdd, 0x34, 0xf5, 0xd1, 0x57, 0x27, 0xfc
        /*0010*/ 	.byte	0x29, 0x15, 0x44, 0x4e, 0x6e, 0x83, 0xf9, 0xa2
.L_0:


//--------------------- .nv.shared.reserved.0     --------------------------
	.section	.nv.shared.reserved.0,"aw",@nobits
	.weak		__nv_reservedSMEM_offset_0_alias
	.size		__nv_reservedSMEM_offset_0_alias, 0, 64
	.other		__nv_reservedSMEM_offset_0_alias,@"STO_CUDA_RESERVED_SHARED STV_DEFAULT"
__nv_reservedSMEM_offset_0_alias:
	.zero		0
	.zero		64


//--------------------- .nv.constant0._Z6kernelPf --------------------------
	.section	.nv.constant0._Z6kernelPf,"a",@progbits
	.sectionflags	@""
	.align	4
.nv.constant0._Z6kernelPf:
	.zero		904


//--------------------- SYMBOLS --------------------------

	.type		.nv.reservedSmem.offset0,@object
	.size		.nv.reservedSmem.offset0,0x4
